	.headerflags	@"EF_CUDA_TEXMODE_UNIFIED EF_CUDA_64BIT_ADDRESS EF_CUDA_ACCELERATORS EF_CUDA_SM90 EF_CUDA_VIRTUAL_SM(EF_CUDA_SM90)"
	.elftype	@"ET_EXEC"


//--------------------- .nv.info                  --------------------------
	.section	.nv.info,"",@"SHT_CUDA_INFO"
	.align	4


	//----- nvinfo : EIATTR_REGCOUNT
	.align		4
        /*0000*/ 	.byte	0x04, 0x2f
        /*0002*/ 	.short	(.L_3 - .L_2)
	.align		4
.L_2:
        /*0004*/ 	.word	index@(triton_poi_fused__native_batch_norm_legit_no_training_convolution_leaky_relu_2)
        /*0008*/ 	.word	0x00000016


	//----- nvinfo : EIATTR_MIN_STACK_SIZE
	.align		4
.L_3:
        /*000c*/ 	.byte	0x04, 0x12
        /*000e*/ 	.short	(.L_5 - .L_4)
	.align		4
.L_4:
        /*0010*/ 	.word	index@(triton_poi_fused__native_batch_norm_legit_no_training_convolution_leaky_relu_2)
        /*0014*/ 	.word	0x00000000


	//----- nvinfo : EIATTR_FRAME_SIZE
	.align		4
.L_5:
        /*0018*/ 	.byte	0x04, 0x11
        /*001a*/ 	.short	(.L_7 - .L_6)
	.align		4
.L_6:
        /*001c*/ 	.word	index@(triton_poi_fused__native_batch_norm_legit_no_training_convolution_leaky_relu_2)
        /*0020*/ 	.word	0x00000000


	//----- nvinfo : EIATTR_MIN_STACK_SIZE
	.align		4
.L_7:
        /*0024*/ 	.byte	0x04, 0x12
        /*0026*/ 	.short	(.L_9 - .L_8)
	.align		4
.L_8:
        /*0028*/ 	.word	index@(triton_poi_fused__native_batch_norm_legit_no_training_convolution_leaky_relu_2)
        /*002c*/ 	.word	0x00000000
.L_9:


//--------------------- .nv.info.triton_poi_fused__native_batch_norm_legit_no_training_convolution_leaky_relu_2 --------------------------
	.section	.nv.info.triton_poi_fused__native_batch_norm_legit_no_training_convolution_leaky_relu_2,"",@"SHT_CUDA_INFO"
	.sectionflags	@""
	.align	4


	//----- nvinfo : EIATTR_CUDA_API_VERSION
	.align		4
        /*0000*/ 	.byte	0x04, 0x37
        /*0002*/ 	.short	(.L_11 - .L_10)
.L_10:
        /*0004*/ 	.word	0x0000007c


	//----- nvinfo : EIATTR_KPARAM_INFO
	.align		4
.L_11:
        /*0008*/ 	.byte	0x04, 0x17
        /*000a*/ 	.short	(.L_13 - .L_12)
.L_12:
        /*000c*/ 	.word	0x00000000
        /*0010*/ 	.short	0x0007
        /*0012*/ 	.short	0x0038
        /*0014*/ 	.byte	0x00, 0xf0, 0x11, 0x00


	//----- nvinfo : EIATTR_KPARAM_INFO
	.align		4
.L_13:
        /*0018*/ 	.byte	0x04, 0x17
        /*001a*/ 	.short	(.L_15 - .L_14)
.L_14:
        /*001c*/ 	.word	0x00000000
        /*0020*/ 	.short	0x0006
        /*0022*/ 	.short	0x0030
        /*0024*/ 	.byte	0x00, 0xf4, 0x21, 0x00


	//----- nvinfo : EIATTR_KPARAM_INFO
	.align		4
.L_15:
        /*0028*/ 	.byte	0x04, 0x17
        /*002a*/ 	.short	(.L_17 - .L_16)
.L_16:
        /*002c*/ 	.word	0x00000000
        /*0030*/ 	.short	0x0005
        /*0032*/ 	.short	0x0028
        /*0034*/ 	.byte	0x00, 0xf4, 0x21, 0x00


	//----- nvinfo : EIATTR_KPARAM_INFO
	.align		4
.L_17:
        /*0038*/ 	.byte	0x04, 0x17
        /*003a*/ 	.short	(.L_19 - .L_18)
.L_18:
        /*003c*/ 	.word	0x00000000
        /*0040*/ 	.short	0x0004
        /*0042*/ 	.short	0x0020
        /*0044*/ 	.byte	0x00, 0xf4, 0x21, 0x00


	//----- nvinfo : EIATTR_KPARAM_INFO
	.align		4
.L_19:
        /*0048*/ 	.byte	0x04, 0x17
        /*004a*/ 	.short	(.L_21 - .L_20)
.L_20:
        /*004c*/ 	.word	0x00000000
        /*0050*/ 	.short	0x0003
        /*0052*/ 	.short	0x0018
        /*0054*/ 	.byte	0x00, 0xf4, 0x21, 0x00


	//----- nvinfo : EIATTR_KPARAM_INFO
	.align		4
.L_21:
        /*0058*/ 	.byte	0x04, 0x17
        /*005a*/ 	.short	(.L_23 - .L_22)
.L_22:
        /*005c*/ 	.word	0x00000000
        /*0060*/ 	.short	0x0002
        /*0062*/ 	.short	0x0010
        /*0064*/ 	.byte	0x00, 0xf4, 0x21, 0x00


	//----- nvinfo : EIATTR_KPARAM_INFO
	.align		4
.L_23:
        /*0068*/ 	.byte	0x04, 0x17
        /*006a*/ 	.short	(.L_25 - .L_24)
.L_24:
        /*006c*/ 	.word	0x00000000
        /*0070*/ 	.short	0x0001
        /*0072*/ 	.short	0x0008
        /*0074*/ 	.byte	0x00, 0xf4, 0x21, 0x00


	//----- nvinfo : EIATTR_KPARAM_INFO
	.align		4
.L_25:
        /*0078*/ 	.byte	0x04, 0x17
        /*007a*/ 	.short	(.L_27 - .L_26)
.L_26:
        /*007c*/ 	.word	0x00000000
        /*0080*/ 	.short	0x0000
        /*0082*/ 	.short	0x0000
        /*0084*/ 	.byte	0x00, 0xf4, 0x21, 0x00


	//----- nvinfo : EIATTR_SPARSE_MMA_MASK
	.align		4
.L_27:
        /*0088*/ 	.byte	0x03, 0x50
        /*008a*/ 	.short	0x0000


	//----- nvinfo : EIATTR_MAXREG_COUNT
	.align		4
        /*008c*/ 	.byte	0x03, 0x1b
        /*008e*/ 	.short	0x00ff


	//----- nvinfo : EIATTR_EXIT_INSTR_OFFSETS
	.align		4
        /*0090*/ 	.byte	0x04, 0x1c
        /*0092*/ 	.short	(.L_29 - .L_28)


	//   ....[0]....
.L_28:
        /*0094*/ 	.word	0x00000430


	//----- nvinfo : EIATTR_REQNTID
	.align		4
.L_29:
        /*0098*/ 	.byte	0x04, 0x10
        /*009a*/ 	.short	(.L_31 - .L_30)
.L_30:
        /*009c*/ 	.word	0x00000080
        /*00a0*/ 	.word	0x00000001
        /*00a4*/ 	.word	0x00000001


	//----- nvinfo : EIATTR_CBANK_PARAM_SIZE
	.align		4
.L_31:
        /*00a8*/ 	.byte	0x03, 0x19
        /*00aa*/ 	.short	0x003c


	//----- nvinfo : EIATTR_PARAM_CBANK
	.align		4
        /*00ac*/ 	.byte	0x04, 0x0a
        /*00ae*/ 	.short	(.L_33 - .L_32)
	.align		4
.L_32:
        /*00b0*/ 	.word	index@(.nv.constant0.triton_poi_fused__native_batch_norm_legit_no_training_convolution_leaky_relu_2)
        /*00b4*/ 	.short	0x0210
        /*00b6*/ 	.short	0x003c


	//----- nvinfo : EIATTR_SW_WAR
	.align		4
.L_33:
        /*00b8*/ 	.byte	0x04, 0x36
        /*00ba*/ 	.short	(.L_35 - .L_34)
.L_34:
        /*00bc*/ 	.word	0x00000008
.L_35:


//--------------------- .nv.callgraph             --------------------------
	.section	.nv.callgraph,"",@"SHT_CUDA_CALLGRAPH"
	.align	4
	.sectionentsize	8
	.align		4
        /*0000*/ 	.word	0x00000000
	.align		4
        /*0004*/ 	.word	0xffffffff
	.align		4
        /*0008*/ 	.word	0x00000000
	.align		4
        /*000c*/ 	.word	0xfffffffe
	.align		4
        /*0010*/ 	.word	0x00000000
	.align		4
        /*0014*/ 	.word	0xfffffffd
	.align		4
        /*0018*/ 	.word	0x00000000
	.align		4
        /*001c*/ 	.word	0xfffffffc


//--------------------- .nv.constant4             --------------------------
	.section	.nv.constant4,"a",@progbits
	.align	8
	.align		8
.nv.constant4:
        /*0000*/ 	.dword	_$_str
	.align		8
        /*0008*/ 	.dword	_$_str_$_2


//--------------------- .text.triton_poi_fused__native_batch_norm_legit_no_training_convolution_leaky_relu_2 --------------------------
	.section	.text.triton_poi_fused__native_batch_norm_legit_no_training_convolution_leaky_relu_2,"ax",@progbits
	.align	128
        .global         triton_poi_fused__native_batch_norm_legit_no_training_convolution_leaky_relu_2
        .type           triton_poi_fused__native_batch_norm_legit_no_training_convolution_leaky_relu_2,@function
        .size           triton_poi_fused__native_batch_norm_legit_no_training_convolution_leaky_relu_2,(.L_x_1 - triton_poi_fused__native_batch_norm_legit_no_training_convolution_leaky_relu_2)
        .other          triton_poi_fused__native_batch_norm_legit_no_training_convolution_leaky_relu_2,@"STO_CUDA_ENTRY STV_DEFAULT"
triton_poi_fused__native_batch_norm_legit_no_training_convolution_leaky_relu_2:
.text.triton_poi_fused__native_batch_norm_legit_no_training_convolution_leaky_relu_2:
[----:B------:R-:W-:Y:S01]  /*0000*/  LDC R1, c[0x0][0x28] ;  /* 0x00000a00ff017b82 */ /* 0x000fe20000000800 */
[----:B------:R-:W1:Y:S07]  /*0010*/  S2R R0, SR_TID.X ;  /* 0x0000000000007919 */ /* 0x000e6e0000002100 */
[----:B------:R-:W2:Y:S01]  /*0020*/  LDC.64 R4, c[0x0][0x230] ;  /* 0x00008c00ff047b82 */ /* 0x000ea20000000a00 */
[----:B------:R-:W-:Y:S01]  /*0030*/  ULDC.64 UR4, c[0x0][0x208] ;  /* 0x0000820000047ab9 */ /* 0x000fe20000000a00 */
[----:B------:R-:W3:Y:S06]  /*0040*/  S2R R7, SR_CTAID.X ;  /* 0x0000000000077919 */ /* 0x000eec0000002500 */
[----:B------:R-:W4:Y:S08]  /*0050*/  LDC.64 R12, c[0x0][0x220] ;  /* 0x00008800ff0c7b82 */ /* 0x000f300000000a00 */
[----:B------:R-:W5:Y:S08]  /*0060*/  LDC.64 R14, c[0x0][0x228] ;  /* 0x00008a00ff0e7b82 */ /* 0x000f700000000a00 */
[----:B------:R-:W5:Y:S01]  /*0070*/  LDC.64 R10, c[0x0][0x240] ;  /* 0x00009000ff0a7b82 */ /* 0x000f620000000a00 */
[----:B-1----:R-:W-:-:S07]  /*0080*/  SHF.L.U32 R0, R0, 0x1, RZ ;  /* 0x0000000100007819 */ /* 0x002fce00000006ff */
[----:B------:R-:W1:Y:S01]  /*0090*/  LDC.64 R16, c[0x0][0x238] ;  /* 0x00008e00ff107b82 */ /* 0x000e620000000a00 */
[----:B---3--:R-:W-:Y:S02]  /*00a0*/  SHF.R.S32.HI R3, RZ, 0x17, R7 ;  /* 0x00000017ff037819 */ /* 0x008fe40000011407 */
[----:B------:R-:W-:Y:S02]  /*00b0*/  LOP3.LUT R0, R0, 0xfe, RZ, 0xc0, !PT ;  /* 0x000000fe00007812 */ /* 0x000fe400078ec0ff */
[----:B------:R-:W-:Y:S02]  /*00c0*/  SGXT R3, R3, 0x1 ;  /* 0x000000010303781a */ /* 0x000fe40000000200 */
[----:B------:R-:W-:-:S04]  /*00d0*/  LEA R0, R7, R0, 0x8 ;  /* 0x0000000007007211 */ /* 0x000fc800078e40ff */
[----:B------:R-:W-:-:S04]  /*00e0*/  LEA.HI R3, R3, R0, RZ, 0x7 ;  /* 0x0000000003037211 */ /* 0x000fc800078f38ff */
[----:B------:R-:W-:-:S04]  /*00f0*/  LOP3.LUT R3, R3, 0xffffff80, RZ, 0xc0, !PT ;  /* 0xffffff8003037812 */ /* 0x000fc800078ec0ff */
[----:B------:R-:W-:Y:S02]  /*0100*/  IADD3 R8, R0, -R3, RZ ;  /* 0x8000000300087210 */ /* 0x000fe40007ffe0ff */
[----:B------:R-:W3:Y:S03]  /*0110*/  LDC.64 R2, c[0x0][0x210] ;  /* 0x00008400ff027b82 */ /* 0x000ee60000000a00 */
[----:B--2---:R-:W-:-:S06]  /*0120*/  IMAD.WIDE R4, R8, 0x4, R4 ;  /* 0x0000000408047825 */ /* 0x004fcc00078e0204 */
[----:B------:R-:W2:Y:S01]  /*0130*/  LDG.E.EL.64 R4, desc[UR4][R4.64] ;  /* 0x0000000404047981 */ /* 0x000ea2000c2e1b00 */
[----:B----4-:R-:W-:-:S04]  /*0140*/  IMAD.WIDE R12, R8, 0x4, R12 ;  /* 0x00000004080c7825 */ /* 0x010fc800078e020c */
[C---:B-----5:R-:W-:Y:S02]  /*0150*/  IMAD.WIDE R14, R8.reuse, 0x4, R14 ;  /* 0x00000004080e7825 */ /* 0x060fe400078e020e */
[----:B------:R-:W4:Y:S02]  /*0160*/  LDG.E.EL.64 R12, desc[UR4][R12.64] ;  /* 0x000000040c0c7981 */ /* 0x000f24000c2e1b00 */
[----:B0-----:R-:W-:Y:S02]  /*0170*/  IMAD.WIDE R10, R8, 0x4, R10 ;  /* 0x00000004080a7825 */ /* 0x001fe400078e020a */
[----:B------:R-:W5:Y:S02]  /*0180*/  LDG.E.EL.64 R14, desc[UR4][R14.64] ;  /* 0x000000040e0e7981 */ /* 0x000f64000c2e1b00 */
[----:B---3--:R-:W-:Y:S02]  /*0190*/  IMAD.WIDE R2, R0, 0x4, R2 ;  /* 0x0000000400027825 */ /* 0x008fe400078e0202 */
[----:B------:R-:W3:Y:S04]  /*01a0*/  LDG.E.EL.64 R10, desc[UR4][R10.64] ;  /* 0x000000040a0a7981 */ /* 0x000ee8000c2e1b00 */
[----:B------:R-:W4:Y:S01]  /*01b0*/  LDG.E.64 R6, desc[UR4][R2.64] ;  /* 0x0000000402067981 */ /* 0x000f22000c1e1b00 */
[----:B-1----:R-:W-:-:S05]  /*01c0*/  IMAD.WIDE R16, R8, 0x4, R16 ;  /* 0x0000000408107825 */ /* 0x002fca00078e0210 */
[----:B------:R-:W3:Y:S01]  /*01d0*/  LDG.E.EL.64 R8, desc[UR4][R16.64] ;  /* 0x0000000410087981 */ /* 0x000ee2000c2e1b00 */
[----:B--2---:R-:W-:Y:S01]  /*01e0*/  FADD R4, R4, 9.9999997473787516356e-06 ;  /* 0x3727c5ac04047421 */ /* 0x004fe20000000000 */
[----:B------:R-:W-:-:S03]  /*01f0*/  FADD R5, R5, 9.9999997473787516356e-06 ;  /* 0x3727c5ac05057421 */ /* 0x000fc60000000000 */
[----:B------:R-:W0:Y:S08]  /*0200*/  MUFU.SQRT R18, R4 ;  /* 0x0000000400127308 */ /* 0x000e300000002000 */
[----:B------:R-:W1:Y:S01]  /*0210*/  MUFU.SQRT R19, R5 ;  /* 0x0000000500137308 */ /* 0x000e620000002000 */
[C---:B0-----:R-:W-:Y:S02]  /*0220*/  FSETP.GT.AND P0, PT, R18.reuse, 8.50705917302346158658e+37, PT ;  /* 0x7e8000001200780b */ /* 0x041fe40003f04000 */
[----:B------:R-:W-:-:S02]  /*0230*/  FSETP.GEU.AND P2, PT, R18, 1.175494350822287508e-38, PT ;  /* 0x008000001200780b */ /* 0x000fc40003f4e000 */
[C---:B-1----:R-:W-:Y:S02]  /*0240*/  FSETP.GT.AND P1, PT, R19.reuse, 8.50705917302346158658e+37, PT ;  /* 0x7e8000001300780b */ /* 0x042fe40003f24000 */
[----:B------:R-:W-:-:S07]  /*0250*/  FSETP.GEU.AND P3, PT, R19, 1.175494350822287508e-38, PT ;  /* 0x008000001300780b */ /* 0x000fce0003f6e000 */
[----:B------:R-:W-:Y:S01]  /*0260*/  @P0 FMUL R18, R18, 0.25 ;  /* 0x3e80000012120820 */ /* 0x000fe20000400000 */
[----:B------:R-:W-:-:S03]  /*0270*/  HFMA2.MMA R4, -RZ, RZ, 1.625, 0 ;  /* 0x3e800000ff047435 */ /* 0x000fc600000001ff */
[----:B------:R-:W-:Y:S01]  /*0280*/  @!P2 FMUL R18, R18, 16777216 ;  /* 0x4b8000001212a820 */ /* 0x000fe20000400000 */
[----:B------:R-:W-:-:S04]  /*0290*/  @P1 FMUL R19, R19, 0.25 ;  /* 0x3e80000013131820 */ /* 0x000fc80000400000 */
[----:B------:R-:W-:Y:S01]  /*02a0*/  @!P3 FMUL R19, R19, 16777216 ;  /* 0x4b8000001313b820 */ /* 0x000fe20000400000 */
[----:B------:R-:W0:Y:S01]  /*02b0*/  MUFU.RCP R18, R18 ;  /* 0x0000001200127308 */ /* 0x000e220000001000 */
[----:B------:R-:W-:-:S07]  /*02c0*/  FSEL R5, R4, 1, P0 ;  /* 0x3f80000004057808 */ /* 0x000fce0000000000 */
[----:B------:R-:W1:Y:S01]  /*02d0*/  MUFU.RCP R19, R19 ;  /* 0x0000001300137308 */ /* 0x000e620000001000 */
[----:B------:R-:W-:Y:S01]  /*02e0*/  FSEL R4, R4, 1, P1 ;  /* 0x3f80000004047808 */ /* 0x000fe20000800000 */
[----:B------:R-:W-:Y:S01]  /*02f0*/  @!P2 FMUL R5, R5, 16777216 ;  /* 0x4b8000000505a820 */ /* 0x000fe20000400000 */
[----:B----4-:R-:W-:Y:S01]  /*0300*/  FADD R6, R6, R12 ;  /* 0x0000000c06067221 */ /* 0x010fe20000000000 */
[----:B------:R-:W-:Y:S02]  /*0310*/  FADD R7, R7, R13 ;  /* 0x0000000d07077221 */ /* 0x000fe40000000000 */
[----:B------:R-:W-:Y:S01]  /*0320*/  @!P3 FMUL R4, R4, 16777216 ;  /* 0x4b8000000404b820 */ /* 0x000fe20000400000 */
[----:B0-----:R-:W-:Y:S01]  /*0330*/  FMUL R13, R18, R5 ;  /* 0x00000005120d7220 */ /* 0x001fe20000400000 */
[----:B-----5:R-:W-:Y:S01]  /*0340*/  FADD R14, -R14, R6 ;  /* 0x000000060e0e7221 */ /* 0x020fe20000000100 */
[----:B------:R-:W-:Y:S01]  /*0350*/  FADD R15, -R15, R7 ;  /* 0x000000070f0f7221 */ /* 0x000fe20000000100 */
[----:B-1----:R-:W-:-:S02]  /*0360*/  FMUL R12, R19, R4 ;  /* 0x00000004130c7220 */ /* 0x002fc40000400000 */
[----:B------:R-:W0:Y:S01]  /*0370*/  LDC.64 R4, c[0x0][0x218] ;  /* 0x00008600ff047b82 */ /* 0x000e220000000a00 */
[----:B------:R-:W-:Y:S01]  /*0380*/  FMUL R13, R14, R13 ;  /* 0x0000000d0e0d7220 */ /* 0x000fe20000400000 */
[----:B------:R-:W-:-:S03]  /*0390*/  FMUL R12, R15, R12 ;  /* 0x0000000c0f0c7220 */ /* 0x000fc60000400000 */
[----:B---3--:R-:W-:Y:S01]  /*03a0*/  FFMA R8, R8, R13, R10 ;  /* 0x0000000d08087223 */ /* 0x008fe2000000000a */
[----:B------:R-:W-:-:S04]  /*03b0*/  FFMA R9, R9, R12, R11 ;  /* 0x0000000c09097223 */ /* 0x000fc8000000000b */
[C---:B------:R-:W-:Y:S02]  /*03c0*/  FSETP.GT.AND P0, PT, R8.reuse, RZ, PT ;  /* 0x000000ff0800720b */ /* 0x040fe40003f04000 */
[----:B------:R-:W-:Y:S01]  /*03d0*/  FSETP.GT.AND P1, PT, R9, RZ, PT ;  /* 0x000000ff0900720b */ /* 0x000fe20003f24000 */
[----:B------:R-:W-:Y:S10]  /*03e0*/  STG.E.64 desc[UR4][R2.64], R6 ;  /* 0x0000000602007986 */ /* 0x000ff4000c101b04 */
[----:B------:R-:W-:Y:S01]  /*03f0*/  @!P0 FMUL R8, R8, 0.20000000298023223877 ;  /* 0x3e4ccccd08088820 */ /* 0x000fe20000400000 */
[----:B0-----:R-:W-:-:S04]  /*0400*/  IMAD.WIDE R4, R0, 0x4, R4 ;  /* 0x0000000400047825 */ /* 0x001fc800078e0204 */
[----:B------:R-:W-:-:S05]  /*0410*/  @!P1 FMUL R9, R9, 0.20000000298023223877 ;  /* 0x3e4ccccd09099820 */ /* 0x000fca0000400000 */
[----:B------:R-:W-:Y:S01]  /*0420*/  STG.E.64 desc[UR4][R4.64], R8 ;  /* 0x0000000804007986 */ /* 0x000fe2000c101b04 */
[----:B------:R-:W-:Y:S05]  /*0430*/  EXIT ;  /* 0x000000000000794d */ /* 0x000fea0003800000 */
.L_x_0:
[----:B------:R-:W-:-:S00]  /*0440*/  BRA `(.L_x_0) ;  /* 0xfffffffc00fc7947 */ /* 0x000fc0000383ffff */
[----:B------:R-:W-:-:S00]  /*0450*/  NOP ;  /* 0x0000000000007918 */ /* 0x000fc00000000000 */
        /* <DEDUP_REMOVED lines=10> */
.L_x_1:


//--------------------- .nv.global.init           --------------------------
	.section	.nv.global.init,"aw",@progbits
.nv.global.init:
	.type		_$_str,@object
	.size		_$_str,(_$_str_$_2 - _$_str)
_$_str:
        /*0000*/ 	.byte	0x5f, 0x5f, 0x43, 0x55, 0x44, 0x41, 0x5f, 0x46, 0x54, 0x5a, 0x00
	.type		_$_str_$_2,@object
	.size		_$_str_$_2,(.L_1 - _$_str_$_2)
_$_str_$_2:
        /*000b*/ 	.byte	0x5f, 0x5f, 0x43, 0x55, 0x44, 0x41, 0x5f, 0x50, 0x52, 0x45, 0x43, 0x5f, 0x53, 0x51, 0x52, 0x54
        /*001b*/ 	.byte	0x00
.L_1:


//--------------------- .nv.constant0.triton_poi_fused__native_batch_norm_legit_no_training_convolution_leaky_relu_2 --------------------------
	.section	.nv.constant0.triton_poi_fused__native_batch_norm_legit_no_training_convolution_leaky_relu_2,"a",@progbits
	.sectionflags	@""
	.align	4
.nv.constant0.triton_poi_fused__native_batch_norm_legit_no_training_convolution_leaky_relu_2:
	.zero		588
